//
// Generated by NVIDIA NVVM Compiler
//
// Compiler Build ID: CL-36424714
// Cuda compilation tools, release 13.0, V13.0.88
// Based on NVVM 20.0.0
//

.version 9.0
.target sm_100
.address_size 64

	// .globl	_Z7vectAddPiS_S_i

.visible .entry _Z7vectAddPiS_S_i(
	.param .u64 .ptr .align 1 _Z7vectAddPiS_S_i_param_0,
	.param .u64 .ptr .align 1 _Z7vectAddPiS_S_i_param_1,
	.param .u64 .ptr .align 1 _Z7vectAddPiS_S_i_param_2,
	.param .u32 _Z7vectAddPiS_S_i_param_3
)
{
	.reg .pred 	%p<2>;
	.reg .b32 	%r<9>;
	.reg .b64 	%rd<11>;

	ld.param.u64 	%rd1, [_Z7vectAddPiS_S_i_param_0];
	ld.param.u64 	%rd2, [_Z7vectAddPiS_S_i_param_1];
	ld.param.u64 	%rd3, [_Z7vectAddPiS_S_i_param_2];
	ld.param.u32 	%r2, [_Z7vectAddPiS_S_i_param_3];
	mov.u32 	%r3, %ntid.x;
	mov.u32 	%r4, %ctaid.x;
	mov.u32 	%r5, %tid.x;
	mad.lo.s32 	%r1, %r3, %r4, %r5;
	setp.ge.s32 	%p1, %r1, %r2;
	@%p1 bra 	$L__BB0_2;
	cvta.to.global.u64 	%rd4, %rd1;
	cvta.to.global.u64 	%rd5, %rd2;
	cvta.to.global.u64 	%rd6, %rd3;
	mul.wide.s32 	%rd7, %r1, 4;
	add.s64 	%rd8, %rd4, %rd7;
	ld.global.u32 	%r6, [%rd8];
	add.s64 	%rd9, %rd5, %rd7;
	ld.global.u32 	%r7, [%rd9];
	add.s32 	%r8, %r7, %r6;
	add.s64 	%rd10, %rd6, %rd7;
	st.global.u32 	[%rd10], %r8;
$L__BB0_2:
	ret;

}


// ===== COMPILED SASS (sm_100) =====

	.target	sm_100

	.elftype	@"ET_EXEC"


//--------------------- .note.nv.tkinfo           --------------------------
	.section	.note.nv.tkinfo,"",@"SHT_NOTE"
	.sectionflags	@"SHF_NOTE_NV_TKINFO"
	.tkinfo
        /*0018*/ 	.word	0x00000002
        /*0030*/ 	.string	""
        /*0030*/ 	.string	"ptxas"
        /*0030*/ 	.string	"Cuda compilation tools, release 13.0, V13.0.88"
        /*0030*/ 	.string	"Build cuda_13.0.r13.0/compiler.36424714_0"
        /*0030*/ 	.string	"-arch sm_100 -m 64 "



//--------------------- .note.nv.cuinfo           --------------------------
	.section	.note.nv.cuinfo,"",@"SHT_NOTE"
	.sectionflags	@"SHF_NOTE_NV_CUINFO"
        /*0018*/ 	.short	0x0002
        /*001a*/ 	.short	0x0064
        /*001c*/ 	.short	0x0082
	.zero		2


//--------------------- .nv.info                  --------------------------
	.section	.nv.info,"",@"SHT_CUDA_INFO"
	.align	4


	//----- nvinfo : EIATTR_REGCOUNT
	.align		4
        /*0000*/ 	.byte	0x04, 0x2f
        /*0002*/ 	.short	(.L_1 - .L_0)
	.align		4
.L_0:
        /*0004*/ 	.word	index@(_Z7vectAddPiS_S_i)
        /*0008*/ 	.word	0x0000000c


	//----- nvinfo : EIATTR_FRAME_SIZE
	.align		4
.L_1:
        /*000c*/ 	.byte	0x04, 0x11
        /*000e*/ 	.short	(.L_3 - .L_2)
	.align		4
.L_2:
        /*0010*/ 	.word	index@(_Z7vectAddPiS_S_i)
        /*0014*/ 	.word	0x00000000


	//----- nvinfo : EIATTR_MIN_STACK_SIZE
	.align		4
.L_3:
        /*0018*/ 	.byte	0x04, 0x12
        /*001a*/ 	.short	(.L_5 - .L_4)
	.align		4
.L_4:
        /*001c*/ 	.word	index@(_Z7vectAddPiS_S_i)
        /*0020*/ 	.word	0x00000000
.L_5:


//--------------------- .nv.compat                --------------------------
	.section	.nv.compat,"",@"SHT_CUDA_COMPAT_INFO"
	.align	4
        /*0000*/ 	.byte	0x02, 0x09, 0x00, 0x00, 0x02, 0x02, 0x01, 0x00, 0x02, 0x05, 0x05, 0x00, 0x03, 0x07, 0x01, 0x01
        /*0010*/ 	.byte	0x02, 0x03, 0x00, 0x00, 0x02, 0x06, 0x01, 0x00, 0x04, 0x0b, 0x08, 0x00, 0x09, 0x00, 0x00, 0x00
        /*0020*/ 	.byte	0x00, 0x00, 0x00, 0x00


//--------------------- .nv.info._Z7vectAddPiS_S_i --------------------------
	.section	.nv.info._Z7vectAddPiS_S_i,"",@"SHT_CUDA_INFO"
	.sectionflags	@""
	.align	4


	//----- nvinfo : EIATTR_CUDA_API_VERSION
	.align		4
        /*0000*/ 	.byte	0x04, 0x37
        /*0002*/ 	.short	(.L_7 - .L_6)
.L_6:
        /*0004*/ 	.word	0x00000082


	//----- nvinfo : EIATTR_KPARAM_INFO
	.align		4
.L_7:
        /*0008*/ 	.byte	0x04, 0x17
        /*000a*/ 	.short	(.L_9 - .L_8)
.L_8:
        /*000c*/ 	.word	0x00000000
        /*0010*/ 	.short	0x0003
        /*0012*/ 	.short	0x0018
        /*0014*/ 	.byte	0x00, 0xf0, 0x11, 0x00


	//----- nvinfo : EIATTR_KPARAM_INFO
	.align		4
.L_9:
        /*0018*/ 	.byte	0x04, 0x17
        /*001a*/ 	.short	(.L_11 - .L_10)
.L_10:
        /*001c*/ 	.word	0x00000000
        /*0020*/ 	.short	0x0002
        /*0022*/ 	.short	0x0010
        /*0024*/ 	.byte	0x00, 0xf5, 0x21, 0x00


	//----- nvinfo : EIATTR_KPARAM_INFO
	.align		4
.L_11:
        /*0028*/ 	.byte	0x04, 0x17
        /*002a*/ 	.short	(.L_13 - .L_12)
.L_12:
        /*002c*/ 	.word	0x00000000
        /*0030*/ 	.short	0x0001
        /*0032*/ 	.short	0x0008
        /*0034*/ 	.byte	0x00, 0xf5, 0x21, 0x00


	//----- nvinfo : EIATTR_KPARAM_INFO
	.align		4
.L_13:
        /*0038*/ 	.byte	0x04, 0x17
        /*003a*/ 	.short	(.L_15 - .L_14)
.L_14:
        /*003c*/ 	.word	0x00000000
        /*0040*/ 	.short	0x0000
        /*0042*/ 	.short	0x0000
        /*0044*/ 	.byte	0x00, 0xf5, 0x21, 0x00


	//----- nvinfo : EIATTR_SPARSE_MMA_MASK
	.align		4
.L_15:
        /*0048*/ 	.byte	0x03, 0x50
        /*004a*/ 	.short	0x0000


	//----- nvinfo : EIATTR_MAXREG_COUNT
	.align		4
        /*004c*/ 	.byte	0x03, 0x1b
        /*004e*/ 	.short	0x00ff


	//----- nvinfo : EIATTR_MERCURY_ISA_VERSION
	.align		4
        /*0050*/ 	.byte	0x03, 0x5f
        /*0052*/ 	.short	0x0101


	//----- nvinfo : EIATTR_VRC_CTA_INIT_COUNT
	.align		4
        /*0054*/ 	.byte	0x02, 0x4a
	.zero		1
	.zero		1


	//----- nvinfo : EIATTR_EXIT_INSTR_OFFSETS
	.align		4
        /*0058*/ 	.byte	0x04, 0x1c
        /*005a*/ 	.short	(.L_17 - .L_16)


	//   ....[0]....
.L_16:
        /*005c*/ 	.word	0x00000070


	//   ....[1]....
        /*0060*/ 	.word	0x00000130


	//----- nvinfo : EIATTR_CBANK_PARAM_SIZE
	.align		4
.L_17:
        /*0064*/ 	.byte	0x03, 0x19
        /*0066*/ 	.short	0x001c


	//----- nvinfo : EIATTR_PARAM_CBANK
	.align		4
        /*0068*/ 	.byte	0x04, 0x0a
        /*006a*/ 	.short	(.L_19 - .L_18)
	.align		4
.L_18:
        /*006c*/ 	.word	index@(.nv.constant0._Z7vectAddPiS_S_i)
        /*0070*/ 	.short	0x0380
        /*0072*/ 	.short	0x001c


	//----- nvinfo : EIATTR_SW_WAR
	.align		4
.L_19:
        /*0074*/ 	.byte	0x04, 0x36
        /*0076*/ 	.short	(.L_21 - .L_20)
.L_20:
        /*0078*/ 	.word	0x00000008
.L_21:


//--------------------- .nv.callgraph             --------------------------
	.section	.nv.callgraph,"",@"SHT_CUDA_CALLGRAPH"
	.align	4
	.sectionentsize	8
	.align		4
        /*0000*/ 	.word	0x00000000
	.align		4
        /*0004*/ 	.word	0xffffffff
	.align		4
        /*0008*/ 	.word	0x00000000
	.align		4
        /*000c*/ 	.word	0xfffffffe
	.align		4
        /*0010*/ 	.word	0x00000000
	.align		4
        /*0014*/ 	.word	0xfffffffd
	.align		4
        /*0018*/ 	.word	0x00000000
	.align		4
        /*001c*/ 	.word	0xfffffffc


//--------------------- .text._Z7vectAddPiS_S_i   --------------------------
	.section	.text._Z7vectAddPiS_S_i,"ax",@progbits
	.align	128
        .global         _Z7vectAddPiS_S_i
        .type           _Z7vectAddPiS_S_i,@function
        .size           _Z7vectAddPiS_S_i,(.L_x_1 - _Z7vectAddPiS_S_i)
        .other          _Z7vectAddPiS_S_i,@"STO_CUDA_ENTRY STV_DEFAULT"
_Z7vectAddPiS_S_i:
.text._Z7vectAddPiS_S_i:
[----:B------:R-:W-:Y:S01]  /*0000*/  LDC R1, c[0x0][0x37c] ;  /* 0x0000df00ff017b82 */ /* 0x000fe20000000800 */
[----:B------:R-:W0:Y:S01]  /*0010*/  S2R R9, SR_CTAID.X ;  /* 0x0000000000097919 */ /* 0x000e220000002500 */
[----:B------:R-:W0:Y:S01]  /*0020*/  LDCU UR4, c[0x0][0x360] ;  /* 0x00006c00ff0477ac */ /* 0x000e220008000800 */
[----:B------:R-:W0:Y:S01]  /*0030*/  S2R R0, SR_TID.X ;  /* 0x0000000000007919 */ /* 0x000e220000002100 */
[----:B------:R-:W1:Y:S01]  /*0040*/  LDCU UR5, c[0x0][0x398] ;  /* 0x00007300ff0577ac */ /* 0x000e620008000800 */
[----:B0-----:R-:W-:-:S05]  /*0050*/  IMAD R9, R9, UR4, R0 ;  /* 0x0000000409097c24 */ /* 0x001fca000f8e0200 */
[----:B-1----:R-:W-:-:S13]  /*0060*/  ISETP.GE.AND P0, PT, R9, UR5, PT ;  /* 0x0000000509007c0c */ /* 0x002fda000bf06270 */
[----:B------:R-:W-:Y:S05]  /*0070*/  @P0 EXIT ;  /* 0x000000000000094d */ /* 0x000fea0003800000 */
[----:B------:R-:W0:Y:S01]  /*0080*/  LDC.64 R2, c[0x0][0x380] ;  /* 0x0000e000ff027b82 */ /* 0x000e220000000a00 */
[----:B------:R-:W1:Y:S07]  /*0090*/  LDCU.64 UR4, c[0x0][0x358] ;  /* 0x00006b00ff0477ac */ /* 0x000e6e0008000a00 */
[----:B------:R-:W2:Y:S08]  /*00a0*/  LDC.64 R4, c[0x0][0x388] ;  /* 0x0000e200ff047b82 */ /* 0x000eb00000000a00 */
[----:B------:R-:W3:Y:S01]  /*00b0*/  LDC.64 R6, c[0x0][0x390] ;  /* 0x0000e400ff067b82 */ /* 0x000ee20000000a00 */
[----:B0-----:R-:W-:-:S06]  /*00c0*/  IMAD.WIDE R2, R9, 0x4, R2 ;  /* 0x0000000409027825 */ /* 0x001fcc00078e0202 */
[----:B-1----:R-:W4:Y:S01]  /*00d0*/  LDG.E R2, desc[UR4][R2.64] ;  /* 0x0000000402027981 */ /* 0x002f22000c1e1900 */
[----:B--2---:R-:W-:-:S06]  /*00e0*/  IMAD.WIDE R4, R9, 0x4, R4 ;  /* 0x0000000409047825 */ /* 0x004fcc00078e0204 */
[----:B------:R-:W4:Y:S01]  /*00f0*/  LDG.E R5, desc[UR4][R4.64] ;  /* 0x0000000404057981 */ /* 0x000f22000c1e1900 */
[----:B---3--:R-:W-:Y:S01]  /*0100*/  IMAD.WIDE R6, R9, 0x4, R6 ;  /* 0x0000000409067825 */ /* 0x008fe200078e0206 */
[----:B----4-:R-:W-:-:S05]  /*0110*/  IADD3 R9, PT, PT, R2, R5, RZ ;  /* 0x0000000502097210 */ /* 0x010fca0007ffe0ff */
[----:B------:R-:W-:Y:S01]  /*0120*/  STG.E desc[UR4][R6.64], R9 ;  /* 0x0000000906007986 */ /* 0x000fe2000c101904 */
[----:B------:R-:W-:Y:S05]  /*0130*/  EXIT ;  /* 0x000000000000794d */ /* 0x000fea0003800000 */
.L_x_0:
[----:B------:R-:W-:-:S00]  /*0140*/  BRA `(.L_x_0) ;  /* 0xfffffffc00fc7947 */ /* 0x000fc0000383ffff */
[----:B------:R-:W-:-:S00]  /*0150*/  NOP ;  /* 0x0000000000007918 */ /* 0x000fc00000000000 */
        /* <DEDUP_REMOVED lines=10> */
.L_x_1:


//--------------------- .nv.shared.reserved.0     --------------------------
	.section	.nv.shared.reserved.0,"aw",@nobits
	.weak		__nv_reservedSMEM_offset_0_alias
	.size		__nv_reservedSMEM_offset_0_alias, 0, 64
	.other		__nv_reservedSMEM_offset_0_alias,@"STO_CUDA_RESERVED_SHARED STV_DEFAULT"
__nv_reservedSMEM_offset_0_alias:
	.zero		0
	.zero		64


//--------------------- .nv.constant0._Z7vectAddPiS_S_i --------------------------
	.section	.nv.constant0._Z7vectAddPiS_S_i,"a",@progbits
	.sectionflags	@""
	.align	4
.nv.constant0._Z7vectAddPiS_S_i:
	.zero		924


//--------------------- SYMBOLS --------------------------

	.type		.nv.reservedSmem.offset0,@object
	.size		.nv.reservedSmem.offset0,0x4
